	.headerflags	@"EF_CUDA_TEXMODE_UNIFIED EF_CUDA_64BIT_ADDRESS EF_CUDA_ACCELERATORS EF_CUDA_SM90 EF_CUDA_VIRTUAL_SM(EF_CUDA_SM90)"
	.elftype	@"ET_EXEC"


//--------------------- .nv.info                  --------------------------
	.section	.nv.info,"",@"SHT_CUDA_INFO"
	.align	4


	//----- nvinfo : EIATTR_REGCOUNT
	.align		4
        /*0000*/ 	.byte	0x04, 0x2f
        /*0002*/ 	.short	(.L_1 - .L_0)
	.align		4
.L_0:
        /*0004*/ 	.word	index@(triton_poi_fused_zeros_like_1)
        /*0008*/ 	.word	0x00000008


	//----- nvinfo : EIATTR_MIN_STACK_SIZE
	.align		4
.L_1:
        /*000c*/ 	.byte	0x04, 0x12
        /*000e*/ 	.short	(.L_3 - .L_2)
	.align		4
.L_2:
        /*0010*/ 	.word	index@(triton_poi_fused_zeros_like_1)
        /*0014*/ 	.word	0x00000000


	//----- nvinfo : EIATTR_FRAME_SIZE
	.align		4
.L_3:
        /*0018*/ 	.byte	0x04, 0x11
        /*001a*/ 	.short	(.L_5 - .L_4)
	.align		4
.L_4:
        /*001c*/ 	.word	index@(triton_poi_fused_zeros_like_1)
        /*0020*/ 	.word	0x00000000


	//----- nvinfo : EIATTR_MIN_STACK_SIZE
	.align		4
.L_5:
        /*0024*/ 	.byte	0x04, 0x12
        /*0026*/ 	.short	(.L_7 - .L_6)
	.align		4
.L_6:
        /*0028*/ 	.word	index@(triton_poi_fused_zeros_like_1)
        /*002c*/ 	.word	0x00000000
.L_7:


//--------------------- .nv.info.triton_poi_fused_zeros_like_1 --------------------------
	.section	.nv.info.triton_poi_fused_zeros_like_1,"",@"SHT_CUDA_INFO"
	.sectionflags	@""
	.align	4


	//----- nvinfo : EIATTR_CUDA_API_VERSION
	.align		4
        /*0000*/ 	.byte	0x04, 0x37
        /*0002*/ 	.short	(.L_9 - .L_8)
.L_8:
        /*0004*/ 	.word	0x0000007c


	//----- nvinfo : EIATTR_KPARAM_INFO
	.align		4
.L_9:
        /*0008*/ 	.byte	0x04, 0x17
        /*000a*/ 	.short	(.L_11 - .L_10)
.L_10:
        /*000c*/ 	.word	0x00000000
        /*0010*/ 	.short	0x0001
        /*0012*/ 	.short	0x0008
        /*0014*/ 	.byte	0x00, 0xf0, 0x11, 0x00


	//----- nvinfo : EIATTR_KPARAM_INFO
	.align		4
.L_11:
        /*0018*/ 	.byte	0x04, 0x17
        /*001a*/ 	.short	(.L_13 - .L_12)
.L_12:
        /*001c*/ 	.word	0x00000000
        /*0020*/ 	.short	0x0000
        /*0022*/ 	.short	0x0000
        /*0024*/ 	.byte	0x00, 0xf4, 0x21, 0x00


	//----- nvinfo : EIATTR_SPARSE_MMA_MASK
	.align		4
.L_13:
        /*0028*/ 	.byte	0x03, 0x50
        /*002a*/ 	.short	0x0000


	//----- nvinfo : EIATTR_MAXREG_COUNT
	.align		4
        /*002c*/ 	.byte	0x03, 0x1b
        /*002e*/ 	.short	0x00ff


	//----- nvinfo : EIATTR_EXIT_INSTR_OFFSETS
	.align		4
        /*0030*/ 	.byte	0x04, 0x1c
        /*0032*/ 	.short	(.L_15 - .L_14)


	//   ....[0]....
.L_14:
        /*0034*/ 	.word	0x00000080


	//   ....[1]....
        /*0038*/ 	.word	0x000000b0


	//----- nvinfo : EIATTR_REQNTID
	.align		4
.L_15:
        /*003c*/ 	.byte	0x04, 0x10
        /*003e*/ 	.short	(.L_17 - .L_16)
.L_16:
        /*0040*/ 	.word	0x00000080
        /*0044*/ 	.word	0x00000001
        /*0048*/ 	.word	0x00000001


	//----- nvinfo : EIATTR_CBANK_PARAM_SIZE
	.align		4
.L_17:
        /*004c*/ 	.byte	0x03, 0x19
        /*004e*/ 	.short	0x000c


	//----- nvinfo : EIATTR_PARAM_CBANK
	.align		4
        /*0050*/ 	.byte	0x04, 0x0a
        /*0052*/ 	.short	(.L_19 - .L_18)
	.align		4
.L_18:
        /*0054*/ 	.word	index@(.nv.constant0.triton_poi_fused_zeros_like_1)
        /*0058*/ 	.short	0x0210
        /*005a*/ 	.short	0x000c


	//----- nvinfo : EIATTR_SW_WAR
	.align		4
.L_19:
        /*005c*/ 	.byte	0x04, 0x36
        /*005e*/ 	.short	(.L_21 - .L_20)
.L_20:
        /*0060*/ 	.word	0x00000008
.L_21:


//--------------------- .nv.callgraph             --------------------------
	.section	.nv.callgraph,"",@"SHT_CUDA_CALLGRAPH"
	.align	4
	.sectionentsize	8
	.align		4
        /*0000*/ 	.word	0x00000000
	.align		4
        /*0004*/ 	.word	0xffffffff
	.align		4
        /*0008*/ 	.word	0x00000000
	.align		4
        /*000c*/ 	.word	0xfffffffe
	.align		4
        /*0010*/ 	.word	0x00000000
	.align		4
        /*0014*/ 	.word	0xfffffffd
	.align		4
        /*0018*/ 	.word	0x00000000
	.align		4
        /*001c*/ 	.word	0xfffffffc


//--------------------- .text.triton_poi_fused_zeros_like_1 --------------------------
	.section	.text.triton_poi_fused_zeros_like_1,"ax",@progbits
	.align	128
        .global         triton_poi_fused_zeros_like_1
        .type           triton_poi_fused_zeros_like_1,@function
        .size           triton_poi_fused_zeros_like_1,(.L_x_1 - triton_poi_fused_zeros_like_1)
        .other          triton_poi_fused_zeros_like_1,@"STO_CUDA_ENTRY STV_DEFAULT"
triton_poi_fused_zeros_like_1:
.text.triton_poi_fused_zeros_like_1:
[----:B------:R-:W0:Y:S02]  /*0000*/  LDC R1, c[0x0][0x28] ;  /* 0x00000a00ff017b82 */ /* 0x000e240000000800 */
[----:B------:R-:W1:Y:S01]  /*0010*/  S2R R0, SR_TID.X ;  /* 0x0000000000007919 */ /* 0x000e620000002100 */
[----:B------:R-:W2:Y:S01]  /*0020*/  LDC.64 R2, c[0x0][0x210] ;  /* 0x00008400ff027b82 */ /* 0x000ea20000000a00 */
[----:B------:R-:W3:Y:S01]  /*0030*/  S2R R5, SR_CTAID.X ;  /* 0x0000000000057919 */ /* 0x000ee20000002500 */
[----:B-1----:R-:W-:-:S04]  /*0040*/  LOP3.LUT R0, R0, 0x7f, RZ, 0xc0, !PT ;  /* 0x0000007f00007812 */ /* 0x002fc800078ec0ff */
[----:B---3--:R-:W-:-:S04]  /*0050*/  LEA R5, R5, R0, 0x7 ;  /* 0x0000000005057211 */ /* 0x008fc800078e38ff */
[C---:B------:R-:W-:Y:S01]  /*0060*/  ISETP.GE.AND P0, PT, R5.reuse, 0x100, PT ;  /* 0x000001000500780c */ /* 0x040fe20003f06270 */
[----:B--2---:R-:W-:-:S12]  /*0070*/  IMAD.WIDE R2, R5, 0x4, R2 ;  /* 0x0000000405027825 */ /* 0x004fd800078e0202 */
[----:B------:R-:W-:Y:S05]  /*0080*/  @P0 EXIT ;  /* 0x000000000000094d */ /* 0x000fea0003800000 */
[----:B------:R-:W-:Y:S02]  /*0090*/  ULDC.64 UR4, c[0x0][0x208] ;  /* 0x0000820000047ab9 */ /* 0x000fe40000000a00 */
[----:B------:R-:W-:Y:S01]  /*00a0*/  STG.E desc[UR4][R2.64], RZ ;  /* 0x000000ff02007986 */ /* 0x000fe2000c101904 */
[----:B------:R-:W-:Y:S05]  /*00b0*/  EXIT ;  /* 0x000000000000794d */ /* 0x000fea0003800000 */
.L_x_0:
[----:B------:R-:W-:-:S00]  /*00c0*/  BRA `(.L_x_0) ;  /* 0xfffffffc00fc7947 */ /* 0x000fc0000383ffff */
[----:B------:R-:W-:-:S00]  /*00d0*/  NOP ;  /* 0x0000000000007918 */ /* 0x000fc00000000000 */
        /* <DEDUP_REMOVED lines=10> */
.L_x_1:


//--------------------- .nv.constant0.triton_poi_fused_zeros_like_1 --------------------------
	.section	.nv.constant0.triton_poi_fused_zeros_like_1,"a",@progbits
	.sectionflags	@""
	.align	4
.nv.constant0.triton_poi_fused_zeros_like_1:
	.zero		540
